	.headerflags	@"EF_CUDA_TEXMODE_UNIFIED EF_CUDA_64BIT_ADDRESS EF_CUDA_ACCELERATORS EF_CUDA_SM90 EF_CUDA_VIRTUAL_SM(EF_CUDA_SM90)"
	.elftype	@"ET_EXEC"


//--------------------- .nv.info                  --------------------------
	.section	.nv.info,"",@"SHT_CUDA_INFO"
	.align	4


	//----- nvinfo : EIATTR_REGCOUNT
	.align		4
        /*0000*/ 	.byte	0x04, 0x2f
        /*0002*/ 	.short	(.L_1 - .L_0)
	.align		4
.L_0:
        /*0004*/ 	.word	index@(triton_poi_fused_cat_17)
        /*0008*/ 	.word	0x00000018


	//----- nvinfo : EIATTR_MIN_STACK_SIZE
	.align		4
.L_1:
        /*000c*/ 	.byte	0x04, 0x12
        /*000e*/ 	.short	(.L_3 - .L_2)
	.align		4
.L_2:
        /*0010*/ 	.word	index@(triton_poi_fused_cat_17)
        /*0014*/ 	.word	0x00000000


	//----- nvinfo : EIATTR_FRAME_SIZE
	.align		4
.L_3:
        /*0018*/ 	.byte	0x04, 0x11
        /*001a*/ 	.short	(.L_5 - .L_4)
	.align		4
.L_4:
        /*001c*/ 	.word	index@(triton_poi_fused_cat_17)
        /*0020*/ 	.word	0x00000000


	//----- nvinfo : EIATTR_MIN_STACK_SIZE
	.align		4
.L_5:
        /*0024*/ 	.byte	0x04, 0x12
        /*0026*/ 	.short	(.L_7 - .L_6)
	.align		4
.L_6:
        /*0028*/ 	.word	index@(triton_poi_fused_cat_17)
        /*002c*/ 	.word	0x00000000
.L_7:


//--------------------- .nv.info.triton_poi_fused_cat_17 --------------------------
	.section	.nv.info.triton_poi_fused_cat_17,"",@"SHT_CUDA_INFO"
	.sectionflags	@""
	.align	4


	//----- nvinfo : EIATTR_CUDA_API_VERSION
	.align		4
        /*0000*/ 	.byte	0x04, 0x37
        /*0002*/ 	.short	(.L_9 - .L_8)
.L_8:
        /*0004*/ 	.word	0x0000007c


	//----- nvinfo : EIATTR_KPARAM_INFO
	.align		4
.L_9:
        /*0008*/ 	.byte	0x04, 0x17
        /*000a*/ 	.short	(.L_11 - .L_10)
.L_10:
        /*000c*/ 	.word	0x00000000
        /*0010*/ 	.short	0x0005
        /*0012*/ 	.short	0x0028
        /*0014*/ 	.byte	0x00, 0xf0, 0x11, 0x00


	//----- nvinfo : EIATTR_KPARAM_INFO
	.align		4
.L_11:
        /*0018*/ 	.byte	0x04, 0x17
        /*001a*/ 	.short	(.L_13 - .L_12)
.L_12:
        /*001c*/ 	.word	0x00000000
        /*0020*/ 	.short	0x0004
        /*0022*/ 	.short	0x0020
        /*0024*/ 	.byte	0x00, 0xf4, 0x21, 0x00


	//----- nvinfo : EIATTR_KPARAM_INFO
	.align		4
.L_13:
        /*0028*/ 	.byte	0x04, 0x17
        /*002a*/ 	.short	(.L_15 - .L_14)
.L_14:
        /*002c*/ 	.word	0x00000000
        /*0030*/ 	.short	0x0003
        /*0032*/ 	.short	0x0018
        /*0034*/ 	.byte	0x00, 0xf4, 0x21, 0x00


	//----- nvinfo : EIATTR_KPARAM_INFO
	.align		4
.L_15:
        /*0038*/ 	.byte	0x04, 0x17
        /*003a*/ 	.short	(.L_17 - .L_16)
.L_16:
        /*003c*/ 	.word	0x00000000
        /*0040*/ 	.short	0x0002
        /*0042*/ 	.short	0x0010
        /*0044*/ 	.byte	0x00, 0xf4, 0x21, 0x00


	//----- nvinfo : EIATTR_KPARAM_INFO
	.align		4
.L_17:
        /*0048*/ 	.byte	0x04, 0x17
        /*004a*/ 	.short	(.L_19 - .L_18)
.L_18:
        /*004c*/ 	.word	0x00000000
        /*0050*/ 	.short	0x0001
        /*0052*/ 	.short	0x0008
        /*0054*/ 	.byte	0x00, 0xf4, 0x21, 0x00


	//----- nvinfo : EIATTR_KPARAM_INFO
	.align		4
.L_19:
        /*0058*/ 	.byte	0x04, 0x17
        /*005a*/ 	.short	(.L_21 - .L_20)
.L_20:
        /*005c*/ 	.word	0x00000000
        /*0060*/ 	.short	0x0000
        /*0062*/ 	.short	0x0000
        /*0064*/ 	.byte	0x00, 0xf4, 0x21, 0x00


	//----- nvinfo : EIATTR_SPARSE_MMA_MASK
	.align		4
.L_21:
        /*0068*/ 	.byte	0x03, 0x50
        /*006a*/ 	.short	0x0000


	//----- nvinfo : EIATTR_MAXREG_COUNT
	.align		4
        /*006c*/ 	.byte	0x03, 0x1b
        /*006e*/ 	.short	0x00ff


	//----- nvinfo : EIATTR_EXIT_INSTR_OFFSETS
	.align		4
        /*0070*/ 	.byte	0x04, 0x1c
        /*0072*/ 	.short	(.L_23 - .L_22)


	//   ....[0]....
.L_22:
        /*0074*/ 	.word	0x000003c0


	//   ....[1]....
        /*0078*/ 	.word	0x000003e0


	//----- nvinfo : EIATTR_REQNTID
	.align		4
.L_23:
        /*007c*/ 	.byte	0x04, 0x10
        /*007e*/ 	.short	(.L_25 - .L_24)
.L_24:
        /*0080*/ 	.word	0x00000100
        /*0084*/ 	.word	0x00000001
        /*0088*/ 	.word	0x00000001


	//----- nvinfo : EIATTR_CBANK_PARAM_SIZE
	.align		4
.L_25:
        /*008c*/ 	.byte	0x03, 0x19
        /*008e*/ 	.short	0x002c


	//----- nvinfo : EIATTR_PARAM_CBANK
	.align		4
        /*0090*/ 	.byte	0x04, 0x0a
        /*0092*/ 	.short	(.L_27 - .L_26)
	.align		4
.L_26:
        /*0094*/ 	.word	index@(.nv.constant0.triton_poi_fused_cat_17)
        /*0098*/ 	.short	0x0210
        /*009a*/ 	.short	0x002c


	//----- nvinfo : EIATTR_SW_WAR
	.align		4
.L_27:
        /*009c*/ 	.byte	0x04, 0x36
        /*009e*/ 	.short	(.L_29 - .L_28)
.L_28:
        /*00a0*/ 	.word	0x00000008
.L_29:


//--------------------- .nv.callgraph             --------------------------
	.section	.nv.callgraph,"",@"SHT_CUDA_CALLGRAPH"
	.align	4
	.sectionentsize	8
	.align		4
        /*0000*/ 	.word	0x00000000
	.align		4
        /*0004*/ 	.word	0xffffffff
	.align		4
        /*0008*/ 	.word	0x00000000
	.align		4
        /*000c*/ 	.word	0xfffffffe
	.align		4
        /*0010*/ 	.word	0x00000000
	.align		4
        /*0014*/ 	.word	0xfffffffd
	.align		4
        /*0018*/ 	.word	0x00000000
	.align		4
        /*001c*/ 	.word	0xfffffffc


//--------------------- .text.triton_poi_fused_cat_17 --------------------------
	.section	.text.triton_poi_fused_cat_17,"ax",@progbits
	.align	128
        .global         triton_poi_fused_cat_17
        .type           triton_poi_fused_cat_17,@function
        .size           triton_poi_fused_cat_17,(.L_x_1 - triton_poi_fused_cat_17)
        .other          triton_poi_fused_cat_17,@"STO_CUDA_ENTRY STV_DEFAULT"
triton_poi_fused_cat_17:
.text.triton_poi_fused_cat_17:
[----:B------:R-:W0:Y:S02]  /*0000*/  LDC R1, c[0x0][0x28] ;  /* 0x00000a00ff017b82 */ /* 0x000e240000000800 */
[----:B------:R-:W1:Y:S01]  /*0010*/  S2R R0, SR_TID.X ;  /* 0x0000000000007919 */ /* 0x000e620000002100 */
[----:B------:R-:W2:Y:S01]  /*0020*/  LDC.64 R10, c[0x0][0x210] ;  /* 0x00008400ff0a7b82 */ /* 0x000ea20000000a00 */
[----:B------:R-:W-:Y:S01]  /*0030*/  ULDC.64 UR6, c[0x0][0x220] ;  /* 0x0000880000067ab9 */ /* 0x000fe20000000a00 */
[----:B------:R-:W-:Y:S01]  /*0040*/  ULDC.64 UR4, c[0x0][0x208] ;  /* 0x0000820000047ab9 */ /* 0x000fe20000000a00 */
[----:B------:R-:W3:Y:S05]  /*0050*/  S2R R3, SR_CTAID.X ;  /* 0x0000000000037919 */ /* 0x000eea0000002500 */
[----:B------:R-:W4:Y:S08]  /*0060*/  LDC.64 R6, c[0x0][0x218] ;  /* 0x00008600ff067b82 */ /* 0x000f300000000a00 */
[----:B------:R-:W5:Y:S01]  /*0070*/  LDC.64 R8, c[0x0][0x228] ;  /* 0x00008a00ff087b82 */ /* 0x000f620000000a00 */
[----:B-1----:R-:W-:-:S05]  /*0080*/  IMAD.SHL.U32 R0, R0, 0x2, RZ ;  /* 0x0000000200007824 */ /* 0x002fca00078e00ff */
[----:B------:R-:W-:-:S05]  /*0090*/  LOP3.LUT R0, R0, 0x1fe, RZ, 0xc0, !PT ;  /* 0x000001fe00007812 */ /* 0x000fca00078ec0ff */
[----:B---3--:R-:W-:-:S05]  /*00a0*/  IMAD R0, R3, 0x200, R0 ;  /* 0x0000020003007824 */ /* 0x008fca00078e0200 */
[----:B------:R-:W-:Y:S02]  /*00b0*/  SHF.R.S32.HI R3, RZ, 0x1f, R0 ;  /* 0x0000001fff037819 */ /* 0x000fe40000011400 */
[----:B------:R-:W-:Y:S02]  /*00c0*/  ISETP.GE.AND P0, PT, R0, 0xf0400, PT ;  /* 0x000f04000000780c */ /* 0x000fe40003f06270 */
[----:B------:R-:W-:-:S04]  /*00d0*/  LEA.HI R3, R3, R0, RZ, 0x8 ;  /* 0x0000000003037211 */ /* 0x000fc800078f40ff */
[----:B------:R-:W-:Y:S02]  /*00e0*/  LOP3.LUT R5, R3, 0xffffff00, RZ, 0xc0, !PT ;  /* 0xffffff0003057812 */ /* 0x000fe400078ec0ff */
[----:B------:R-:W-:-:S03]  /*00f0*/  SHF.R.S32.HI R3, RZ, 0x8, R3 ;  /* 0x00000008ff037819 */ /* 0x000fc60000011403 */
[C---:B------:R-:W-:Y:S02]  /*0100*/  IMAD.IADD R15, R0.reuse, 0x1, -R5 ;  /* 0x00000001000f7824 */ /* 0x040fe400078e0a05 */
[----:B------:R-:W-:Y:S02]  /*0110*/  IMAD.SHL.U32 R4, R3, 0x80, RZ ;  /* 0x0000008003047824 */ /* 0x000fe400078e00ff */
[C---:B----4-:R-:W-:Y:S01]  /*0120*/  IMAD.WIDE R12, R15.reuse, 0x4, R6 ;  /* 0x000000040f0c7825 */ /* 0x050fe200078e0206 */
[C---:B------:R-:W-:Y:S02]  /*0130*/  ISETP.GE.AND P1, PT, R15.reuse, 0x80, PT ;  /* 0x000000800f00780c */ /* 0x040fe40003f26270 */
[----:B------:R-:W-:Y:S02]  /*0140*/  CS2R R18, SRZ ;  /* 0x0000000000127805 */ /* 0x000fe4000001ff00 */
[--C-:B------:R-:W-:Y:S01]  /*0150*/  SHF.R.S32.HI R14, RZ, 0x1f, R4.reuse ;  /* 0x0000001fff0e7819 */ /* 0x100fe20000011404 */
[----:B------:R-:W-:Y:S01]  /*0160*/  IMAD.IADD R3, R15, 0x1, R4 ;  /* 0x000000010f037824 */ /* 0x000fe200078e0204 */
[----:B------:R-:W-:Y:S01]  /*0170*/  ISETP.LT.AND P3, PT, R0, 0xf0400, !P1 ;  /* 0x000f04000000780c */ /* 0x000fe20004f61270 */
[----:B------:R-:W1:Y:S01]  /*0180*/  LDC.64 R6, c[0x0][0x230] ;  /* 0x00008c00ff067b82 */ /* 0x000e620000000a00 */
[----:B------:R-:W-:Y:S01]  /*0190*/  IADD3 R17, P2, R15, R4, RZ ;  /* 0x000000040f117210 */ /* 0x000fe20007f5e0ff */
[----:B--2---:R-:W-:Y:S01]  /*01a0*/  IMAD.WIDE R10, R3, 0x4, R10 ;  /* 0x00000004030a7825 */ /* 0x004fe200078e020a */
[----:B------:R-:W-:-:S02]  /*01b0*/  CS2R R2, SRZ ;  /* 0x0000000000027805 */ /* 0x000fc4000001ff00 */
[----:B------:R-:W-:Y:S02]  /*01c0*/  CS2R R4, SRZ ;  /* 0x0000000000047805 */ /* 0x000fe4000001ff00 */
[C---:B------:R-:W-:Y:S02]  /*01d0*/  ISETP.GT.AND P4, PT, R15.reuse, 0x7f, !P0 ;  /* 0x0000007f0f00780c */ /* 0x040fe40004784270 */
[----:B------:R-:W-:Y:S02]  /*01e0*/  LEA.HI.X.SX32 R14, R15, R14, 0x1, P2 ;  /* 0x0000000e0f0e7211 */ /* 0x000fe400010f0eff */
[C---:B------:R-:W-:Y:S01]  /*01f0*/  LEA R16, P2, R17.reuse, UR6, 0x2 ;  /* 0x0000000611107c11 */ /* 0x040fe2000f8410ff */
[----:B------:R-:W2:Y:S03]  /*0200*/  @P3 LDG.E.EL.64 R2, desc[UR4][R12.64] ;  /* 0x000000040c023981 */ /* 0x000ea6000c2e1b00 */
[----:B------:R-:W-:Y:S01]  /*0210*/  LEA.HI.X R17, R17, UR7, R14, 0x2, P2 ;  /* 0x0000000711117c11 */ /* 0x000fe200090f140e */
[----:B-----5:R-:W-:Y:S01]  /*0220*/  IMAD.WIDE R14, R15, 0x4, R8 ;  /* 0x000000040f0e7825 */ /* 0x020fe200078e0208 */
[----:B------:R-:W-:Y:S01]  /*0230*/  CS2R R8, SRZ ;  /* 0x0000000000087805 */ /* 0x000fe2000001ff00 */
[----:B------:R-:W3:Y:S04]  /*0240*/  @P3 LDG.E.EL.64 R4, desc[UR4][R10.64] ;  /* 0x000000040a043981 */ /* 0x000ee8000c2e1b00 */
[----:B------:R-:W4:Y:S04]  /*0250*/  @P4 LDG.E.EL.64 R18, desc[UR4][R16.64+-0x200] ;  /* 0xfffe000410124981 */ /* 0x000f28000c2e1b00 */
[----:B------:R-:W5:Y:S01]  /*0260*/  @P4 LDG.E.EL.64 R8, desc[UR4][R14.64+-0x200] ;  /* 0xfffe00040e084981 */ /* 0x000f62000c2e1b00 */
[----:B-1----:R-:W-:Y:S01]  /*0270*/  IMAD.WIDE R6, R0, 0x4, R6 ;  /* 0x0000000400067825 */ /* 0x002fe200078e0206 */
[----:B--2---:R-:W-:-:S02]  /*0280*/  SEL R21, R2, RZ, P3 ;  /* 0x000000ff02157207 */ /* 0x004fc40001800000 */
[----:B---3--:R-:W-:Y:S02]  /*0290*/  SEL R4, R4, RZ, P3 ;  /* 0x000000ff04047207 */ /* 0x008fe40001800000 */
[----:B------:R-:W-:Y:S02]  /*02a0*/  SEL R5, R5, RZ, P3 ;  /* 0x000000ff05057207 */ /* 0x000fe40001800000 */
[C---:B------:R-:W-:Y:S01]  /*02b0*/  FSETP.GEU.AND P2, PT, R4.reuse, -R21, PT ;  /* 0x800000150400720b */ /* 0x040fe20003f4e000 */
[----:B------:R-:W-:Y:S01]  /*02c0*/  FADD R2, R4, R21 ;  /* 0x0000001504027221 */ /* 0x000fe20000000000 */
[----:B------:R-:W-:Y:S02]  /*02d0*/  SEL R4, R3, RZ, P3 ;  /* 0x000000ff03047207 */ /* 0x000fe40001800000 */
[----:B----4-:R-:W-:Y:S02]  /*02e0*/  SEL R11, R18, RZ, P4 ;  /* 0x000000ff120b7207 */ /* 0x010fe40002000000 */
[----:B------:R-:W-:-:S02]  /*02f0*/  SEL R10, R19, RZ, P4 ;  /* 0x000000ff130a7207 */ /* 0x000fc40002000000 */
[----:B-----5:R-:W-:Y:S02]  /*0300*/  SEL R9, R9, RZ, P4 ;  /* 0x000000ff09097207 */ /* 0x020fe40002000000 */
[----:B------:R-:W-:Y:S01]  /*0310*/  SEL R8, R8, RZ, P4 ;  /* 0x000000ff08087207 */ /* 0x000fe20002000000 */
[----:B------:R-:W-:Y:S01]  /*0320*/  FADD R3, R5, R4 ;  /* 0x0000000405037221 */ /* 0x000fe20000000000 */
[C---:B------:R-:W-:Y:S01]  /*0330*/  FSETP.GEU.AND P3, PT, R10.reuse, -R9, PT ;  /* 0x800000090a00720b */ /* 0x040fe20003f6e000 */
[----:B------:R-:W-:Y:S01]  /*0340*/  FADD R9, R10, R9 ;  /* 0x000000090a097221 */ /* 0x000fe20000000000 */
[C---:B------:R-:W-:Y:S01]  /*0350*/  FSETP.GEU.AND P4, PT, R11.reuse, -R8, PT ;  /* 0x800000080b00720b */ /* 0x040fe20003f8e000 */
[----:B------:R-:W-:Y:S01]  /*0360*/  FADD R8, R11, R8 ;  /* 0x000000080b087221 */ /* 0x000fe20000000000 */
[----:B------:R-:W-:Y:S02]  /*0370*/  FSETP.GEU.AND P5, PT, R5, -R4, PT ;  /* 0x800000040500720b */ /* 0x000fe40003fae000 */
[----:B------:R-:W-:-:S02]  /*0380*/  FSEL R2, R2, RZ, P2 ;  /* 0x000000ff02027208 */ /* 0x000fc40001000000 */
[----:B------:R-:W-:Y:S02]  /*0390*/  FSEL R3, R3, RZ, P5 ;  /* 0x000000ff03037208 */ /* 0x000fe40002800000 */
[----:B------:R-:W-:Y:S02]  /*03a0*/  @P1 FSEL R2, R8, RZ, P4 ;  /* 0x000000ff08021208 */ /* 0x000fe40002000000 */
[----:B------:R-:W-:Y:S01]  /*03b0*/  @P1 FSEL R3, R9, RZ, P3 ;  /* 0x000000ff09031208 */ /* 0x000fe20001800000 */
[----:B------:R-:W-:Y:S06]  /*03c0*/  @P0 EXIT ;  /* 0x000000000000094d */ /* 0x000fec0003800000 */
[----:B------:R-:W-:Y:S01]  /*03d0*/  STG.E.64 desc[UR4][R6.64], R2 ;  /* 0x0000000206007986 */ /* 0x000fe2000c101b04 */
[----:B------:R-:W-:Y:S05]  /*03e0*/  EXIT ;  /* 0x000000000000794d */ /* 0x000fea0003800000 */
.L_x_0:
[----:B------:R-:W-:-:S00]  /*03f0*/  BRA `(.L_x_0) ;  /* 0xfffffffc00fc7947 */ /* 0x000fc0000383ffff */
[----:B------:R-:W-:-:S00]  /*0400*/  NOP ;  /* 0x0000000000007918 */ /* 0x000fc00000000000 */
[----:B------:R-:W-:-:S00]  /*0410*/  NOP ;  /* 0x0000000000007918 */ /* 0x000fc00000000000 */
[----:B------:R-:W-:-:S00]  /*0420*/  NOP ;  /* 0x0000000000007918 */ /* 0x000fc00000000000 */
[----:B------:R-:W-:-:S00]  /*0430*/  NOP ;  /* 0x0000000000007918 */ /* 0x000fc00000000000 */
[----:B------:R-:W-:-:S00]  /*0440*/  NOP ;  /* 0x0000000000007918 */ /* 0x000fc00000000000 */
[----:B------:R-:W-:-:S00]  /*0450*/  NOP ;  /* 0x0000000000007918 */ /* 0x000fc00000000000 */
[----:B------:R-:W-:-:S00]  /*0460*/  NOP ;  /* 0x0000000000007918 */ /* 0x000fc00000000000 */
[----:B------:R-:W-:-:S00]  /*0470*/  NOP ;  /* 0x0000000000007918 */ /* 0x000fc00000000000 */
.L_x_1:


//--------------------- .nv.constant0.triton_poi_fused_cat_17 --------------------------
	.section	.nv.constant0.triton_poi_fused_cat_17,"a",@progbits
	.sectionflags	@""
	.align	4
.nv.constant0.triton_poi_fused_cat_17:
	.zero		572
